//
// Generated by NVIDIA NVVM Compiler
//
// Compiler Build ID: CL-36424714
// Cuda compilation tools, release 13.0, V13.0.88
// Based on NVVM 20.0.0
//

.version 9.0
.target sm_100
.address_size 64

	// .globl	_Z7dkernelPiS_S_S_i

.visible .entry _Z7dkernelPiS_S_S_i(
	.param .u64 .ptr .align 1 _Z7dkernelPiS_S_S_i_param_0,
	.param .u64 .ptr .align 1 _Z7dkernelPiS_S_S_i_param_1,
	.param .u64 .ptr .align 1 _Z7dkernelPiS_S_S_i_param_2,
	.param .u64 .ptr .align 1 _Z7dkernelPiS_S_S_i_param_3,
	.param .u32 _Z7dkernelPiS_S_S_i_param_4
)
{
	.reg .pred 	%p<2>;
	.reg .b32 	%r<11>;
	.reg .b64 	%rd<14>;

	ld.param.u64 	%rd1, [_Z7dkernelPiS_S_S_i_param_0];
	ld.param.u64 	%rd2, [_Z7dkernelPiS_S_S_i_param_1];
	ld.param.u64 	%rd3, [_Z7dkernelPiS_S_S_i_param_2];
	ld.param.u64 	%rd4, [_Z7dkernelPiS_S_S_i_param_3];
	ld.param.u32 	%r2, [_Z7dkernelPiS_S_S_i_param_4];
	mov.u32 	%r3, %tid.x;
	mov.u32 	%r4, %ntid.x;
	mov.u32 	%r5, %ctaid.x;
	mad.lo.s32 	%r1, %r4, %r5, %r3;
	setp.ge.s32 	%p1, %r1, %r2;
	@%p1 bra 	$L__BB0_2;
	cvta.to.global.u64 	%rd5, %rd1;
	cvta.to.global.u64 	%rd6, %rd2;
	cvta.to.global.u64 	%rd7, %rd3;
	cvta.to.global.u64 	%rd8, %rd4;
	mul.wide.s32 	%rd9, %r1, 4;
	add.s64 	%rd10, %rd5, %rd9;
	ld.global.u32 	%r6, [%rd10];
	add.s64 	%rd11, %rd6, %rd9;
	ld.global.u32 	%r7, [%rd11];
	add.s32 	%r8, %r7, %r6;
	add.s64 	%rd12, %rd7, %rd9;
	ld.global.u32 	%r9, [%rd12];
	add.s32 	%r10, %r8, %r9;
	add.s64 	%rd13, %rd8, %rd9;
	st.global.u32 	[%rd13], %r10;
$L__BB0_2:
	ret;

}


// ===== COMPILED SASS (sm_100) =====

	.target	sm_100

	.elftype	@"ET_EXEC"


//--------------------- .note.nv.tkinfo           --------------------------
	.section	.note.nv.tkinfo,"",@"SHT_NOTE"
	.sectionflags	@"SHF_NOTE_NV_TKINFO"
	.tkinfo
        /*0018*/ 	.word	0x00000002
        /*0030*/ 	.string	""
        /*0030*/ 	.string	"ptxas"
        /*0030*/ 	.string	"Cuda compilation tools, release 13.0, V13.0.88"
        /*0030*/ 	.string	"Build cuda_13.0.r13.0/compiler.36424714_0"
        /*0030*/ 	.string	"-arch sm_100 -m 64 "



//--------------------- .note.nv.cuinfo           --------------------------
	.section	.note.nv.cuinfo,"",@"SHT_NOTE"
	.sectionflags	@"SHF_NOTE_NV_CUINFO"
        /*0018*/ 	.short	0x0002
        /*001a*/ 	.short	0x0064
        /*001c*/ 	.short	0x0082
	.zero		2


//--------------------- .nv.info                  --------------------------
	.section	.nv.info,"",@"SHT_CUDA_INFO"
	.align	4


	//----- nvinfo : EIATTR_REGCOUNT
	.align		4
        /*0000*/ 	.byte	0x04, 0x2f
        /*0002*/ 	.short	(.L_1 - .L_0)
	.align		4
.L_0:
        /*0004*/ 	.word	index@(_Z7dkernelPiS_S_S_i)
        /*0008*/ 	.word	0x0000000e


	//----- nvinfo : EIATTR_FRAME_SIZE
	.align		4
.L_1:
        /*000c*/ 	.byte	0x04, 0x11
        /*000e*/ 	.short	(.L_3 - .L_2)
	.align		4
.L_2:
        /*0010*/ 	.word	index@(_Z7dkernelPiS_S_S_i)
        /*0014*/ 	.word	0x00000000


	//----- nvinfo : EIATTR_MIN_STACK_SIZE
	.align		4
.L_3:
        /*0018*/ 	.byte	0x04, 0x12
        /*001a*/ 	.short	(.L_5 - .L_4)
	.align		4
.L_4:
        /*001c*/ 	.word	index@(_Z7dkernelPiS_S_S_i)
        /*0020*/ 	.word	0x00000000
.L_5:


//--------------------- .nv.compat                --------------------------
	.section	.nv.compat,"",@"SHT_CUDA_COMPAT_INFO"
	.align	4
        /*0000*/ 	.byte	0x02, 0x09, 0x00, 0x00, 0x02, 0x02, 0x01, 0x00, 0x02, 0x05, 0x05, 0x00, 0x03, 0x07, 0x01, 0x01
        /*0010*/ 	.byte	0x02, 0x03, 0x00, 0x00, 0x02, 0x06, 0x01, 0x00, 0x04, 0x0b, 0x08, 0x00, 0x09, 0x00, 0x00, 0x00
        /*0020*/ 	.byte	0x00, 0x00, 0x00, 0x00


//--------------------- .nv.info._Z7dkernelPiS_S_S_i --------------------------
	.section	.nv.info._Z7dkernelPiS_S_S_i,"",@"SHT_CUDA_INFO"
	.sectionflags	@""
	.align	4


	//----- nvinfo : EIATTR_CUDA_API_VERSION
	.align		4
        /*0000*/ 	.byte	0x04, 0x37
        /*0002*/ 	.short	(.L_7 - .L_6)
.L_6:
        /*0004*/ 	.word	0x00000082


	//----- nvinfo : EIATTR_KPARAM_INFO
	.align		4
.L_7:
        /*0008*/ 	.byte	0x04, 0x17
        /*000a*/ 	.short	(.L_9 - .L_8)
.L_8:
        /*000c*/ 	.word	0x00000000
        /*0010*/ 	.short	0x0004
        /*0012*/ 	.short	0x0020
        /*0014*/ 	.byte	0x00, 0xf0, 0x11, 0x00


	//----- nvinfo : EIATTR_KPARAM_INFO
	.align		4
.L_9:
        /*0018*/ 	.byte	0x04, 0x17
        /*001a*/ 	.short	(.L_11 - .L_10)
.L_10:
        /*001c*/ 	.word	0x00000000
        /*0020*/ 	.short	0x0003
        /*0022*/ 	.short	0x0018
        /*0024*/ 	.byte	0x00, 0xf5, 0x21, 0x00


	//----- nvinfo : EIATTR_KPARAM_INFO
	.align		4
.L_11:
        /*0028*/ 	.byte	0x04, 0x17
        /*002a*/ 	.short	(.L_13 - .L_12)
.L_12:
        /*002c*/ 	.word	0x00000000
        /*0030*/ 	.short	0x0002
        /*0032*/ 	.short	0x0010
        /*0034*/ 	.byte	0x00, 0xf5, 0x21, 0x00


	//----- nvinfo : EIATTR_KPARAM_INFO
	.align		4
.L_13:
        /*0038*/ 	.byte	0x04, 0x17
        /*003a*/ 	.short	(.L_15 - .L_14)
.L_14:
        /*003c*/ 	.word	0x00000000
        /*0040*/ 	.short	0x0001
        /*0042*/ 	.short	0x0008
        /*0044*/ 	.byte	0x00, 0xf5, 0x21, 0x00


	//----- nvinfo : EIATTR_KPARAM_INFO
	.align		4
.L_15:
        /*0048*/ 	.byte	0x04, 0x17
        /*004a*/ 	.short	(.L_17 - .L_16)
.L_16:
        /*004c*/ 	.word	0x00000000
        /*0050*/ 	.short	0x0000
        /*0052*/ 	.short	0x0000
        /*0054*/ 	.byte	0x00, 0xf5, 0x21, 0x00


	//----- nvinfo : EIATTR_SPARSE_MMA_MASK
	.align		4
.L_17:
        /*0058*/ 	.byte	0x03, 0x50
        /*005a*/ 	.short	0x0000


	//----- nvinfo : EIATTR_MAXREG_COUNT
	.align		4
        /*005c*/ 	.byte	0x03, 0x1b
        /*005e*/ 	.short	0x00ff


	//----- nvinfo : EIATTR_MERCURY_ISA_VERSION
	.align		4
        /*0060*/ 	.byte	0x03, 0x5f
        /*0062*/ 	.short	0x0101


	//----- nvinfo : EIATTR_VRC_CTA_INIT_COUNT
	.align		4
        /*0064*/ 	.byte	0x02, 0x4a
	.zero		1
	.zero		1


	//----- nvinfo : EIATTR_EXIT_INSTR_OFFSETS
	.align		4
        /*0068*/ 	.byte	0x04, 0x1c
        /*006a*/ 	.short	(.L_19 - .L_18)


	//   ....[0]....
.L_18:
        /*006c*/ 	.word	0x00000070


	//   ....[1]....
        /*0070*/ 	.word	0x00000160


	//----- nvinfo : EIATTR_CBANK_PARAM_SIZE
	.align		4
.L_19:
        /*0074*/ 	.byte	0x03, 0x19
        /*0076*/ 	.short	0x0024


	//----- nvinfo : EIATTR_PARAM_CBANK
	.align		4
        /*0078*/ 	.byte	0x04, 0x0a
        /*007a*/ 	.short	(.L_21 - .L_20)
	.align		4
.L_20:
        /*007c*/ 	.word	index@(.nv.constant0._Z7dkernelPiS_S_S_i)
        /*0080*/ 	.short	0x0380
        /*0082*/ 	.short	0x0024


	//----- nvinfo : EIATTR_SW_WAR
	.align		4
.L_21:
        /*0084*/ 	.byte	0x04, 0x36
        /*0086*/ 	.short	(.L_23 - .L_22)
.L_22:
        /*0088*/ 	.word	0x00000008
.L_23:


//--------------------- .nv.callgraph             --------------------------
	.section	.nv.callgraph,"",@"SHT_CUDA_CALLGRAPH"
	.align	4
	.sectionentsize	8
	.align		4
        /*0000*/ 	.word	0x00000000
	.align		4
        /*0004*/ 	.word	0xffffffff
	.align		4
        /*0008*/ 	.word	0x00000000
	.align		4
        /*000c*/ 	.word	0xfffffffe
	.align		4
        /*0010*/ 	.word	0x00000000
	.align		4
        /*0014*/ 	.word	0xfffffffd
	.align		4
        /*0018*/ 	.word	0x00000000
	.align		4
        /*001c*/ 	.word	0xfffffffc


//--------------------- .text._Z7dkernelPiS_S_S_i --------------------------
	.section	.text._Z7dkernelPiS_S_S_i,"ax",@progbits
	.align	128
        .global         _Z7dkernelPiS_S_S_i
        .type           _Z7dkernelPiS_S_S_i,@function
        .size           _Z7dkernelPiS_S_S_i,(.L_x_1 - _Z7dkernelPiS_S_S_i)
        .other          _Z7dkernelPiS_S_S_i,@"STO_CUDA_ENTRY STV_DEFAULT"
_Z7dkernelPiS_S_S_i:
.text._Z7dkernelPiS_S_S_i:
[----:B------:R-:W-:Y:S01]  /*0000*/  LDC R1, c[0x0][0x37c] ;  /* 0x0000df00ff017b82 */ /* 0x000fe20000000800 */
[----:B------:R-:W0:Y:S01]  /*0010*/  S2R R11, SR_TID.X ;  /* 0x00000000000b7919 */ /* 0x000e220000002100 */
[----:B------:R-:W0:Y:S01]  /*0020*/  LDCU UR4, c[0x0][0x360] ;  /* 0x00006c00ff0477ac */ /* 0x000e220008000800 */
[----:B------:R-:W0:Y:S01]  /*0030*/  S2R R0, SR_CTAID.X ;  /* 0x0000000000007919 */ /* 0x000e220000002500 */
[----:B------:R-:W1:Y:S01]  /*0040*/  LDCU UR5, c[0x0][0x3a0] ;  /* 0x00007400ff0577ac */ /* 0x000e620008000800 */
[----:B0-----:R-:W-:-:S05]  /*0050*/  IMAD R11, R0, UR4, R11 ;  /* 0x00000004000b7c24 */ /* 0x001fca000f8e020b */
[----:B-1----:R-:W-:-:S13]  /*0060*/  ISETP.GE.AND P0, PT, R11, UR5, PT ;  /* 0x000000050b007c0c */ /* 0x002fda000bf06270 */
[----:B------:R-:W-:Y:S05]  /*0070*/  @P0 EXIT ;  /* 0x000000000000094d */ /* 0x000fea0003800000 */
[----:B------:R-:W0:Y:S01]  /*0080*/  LDC.64 R2, c[0x0][0x380] ;  /* 0x0000e000ff027b82 */ /* 0x000e220000000a00 */
[----:B------:R-:W1:Y:S07]  /*0090*/  LDCU.64 UR4, c[0x0][0x358] ;  /* 0x00006b00ff0477ac */ /* 0x000e6e0008000a00 */
[----:B------:R-:W2:Y:S08]  /*00a0*/  LDC.64 R4, c[0x0][0x388] ;  /* 0x0000e200ff047b82 */ /* 0x000eb00000000a00 */
[----:B------:R-:W3:Y:S01]  /*00b0*/  LDC.64 R6, c[0x0][0x390] ;  /* 0x0000e400ff067b82 */ /* 0x000ee20000000a00 */
[----:B0-----:R-:W-:-:S07]  /*00c0*/  IMAD.WIDE R2, R11, 0x4, R2 ;  /* 0x000000040b027825 */ /* 0x001fce00078e0202 */
[----:B------:R-:W0:Y:S01]  /*00d0*/  LDC.64 R8, c[0x0][0x398] ;  /* 0x0000e600ff087b82 */ /* 0x000e220000000a00 */
[----:B-1----:R-:W4:Y:S01]  /*00e0*/  LDG.E R2, desc[UR4][R2.64] ;  /* 0x0000000402027981 */ /* 0x002f22000c1e1900 */
[----:B--2---:R-:W-:-:S06]  /*00f0*/  IMAD.WIDE R4, R11, 0x4, R4 ;  /* 0x000000040b047825 */ /* 0x004fcc00078e0204 */
[----:B------:R-:W4:Y:S01]  /*0100*/  LDG.E R5, desc[UR4][R4.64] ;  /* 0x0000000404057981 */ /* 0x000f22000c1e1900 */
[----:B---3--:R-:W-:-:S06]  /*0110*/  IMAD.WIDE R6, R11, 0x4, R6 ;  /* 0x000000040b067825 */ /* 0x008fcc00078e0206 */
[----:B------:R-:W4:Y:S01]  /*0120*/  LDG.E R6, desc[UR4][R6.64] ;  /* 0x0000000406067981 */ /* 0x000f22000c1e1900 */
[----:B0-----:R-:W-:Y:S01]  /*0130*/  IMAD.WIDE R8, R11, 0x4, R8 ;  /* 0x000000040b087825 */ /* 0x001fe200078e0208 */
[----:B----4-:R-:W-:-:S05]  /*0140*/  IADD3 R11, PT, PT, R6, R5, R2 ;  /* 0x00000005060b7210 */ /* 0x010fca0007ffe002 */
[----:B------:R-:W-:Y:S01]  /*0150*/  STG.E desc[UR4][R8.64], R11 ;  /* 0x0000000b08007986 */ /* 0x000fe2000c101904 */
[----:B------:R-:W-:Y:S05]  /*0160*/  EXIT ;  /* 0x000000000000794d */ /* 0x000fea0003800000 */
.L_x_0:
[----:B------:R-:W-:-:S00]  /*0170*/  BRA `(.L_x_0) ;  /* 0xfffffffc00fc7947 */ /* 0x000fc0000383ffff */
[----:B------:R-:W-:-:S00]  /*0180*/  NOP ;  /* 0x0000000000007918 */ /* 0x000fc00000000000 */
[----:B------:R-:W-:-:S00]  /*0190*/  NOP ;  /* 0x0000000000007918 */ /* 0x000fc00000000000 */
[----:B------:R-:W-:-:S00]  /*01a0*/  NOP ;  /* 0x0000000000007918 */ /* 0x000fc00000000000 */
[----:B------:R-:W-:-:S00]  /*01b0*/  NOP ;  /* 0x0000000000007918 */ /* 0x000fc00000000000 */
[----:B------:R-:W-:-:S00]  /*01c0*/  NOP ;  /* 0x0000000000007918 */ /* 0x000fc00000000000 */
[----:B------:R-:W-:-:S00]  /*01d0*/  NOP ;  /* 0x0000000000007918 */ /* 0x000fc00000000000 */
[----:B------:R-:W-:-:S00]  /*01e0*/  NOP ;  /* 0x0000000000007918 */ /* 0x000fc00000000000 */
[----:B------:R-:W-:-:S00]  /*01f0*/  NOP ;  /* 0x0000000000007918 */ /* 0x000fc00000000000 */
.L_x_1:


//--------------------- .nv.shared.reserved.0     --------------------------
	.section	.nv.shared.reserved.0,"aw",@nobits
	.weak		__nv_reservedSMEM_offset_0_alias
	.size		__nv_reservedSMEM_offset_0_alias, 0, 64
	.other		__nv_reservedSMEM_offset_0_alias,@"STO_CUDA_RESERVED_SHARED STV_DEFAULT"
__nv_reservedSMEM_offset_0_alias:
	.zero		0
	.zero		64


//--------------------- .nv.constant0._Z7dkernelPiS_S_S_i --------------------------
	.section	.nv.constant0._Z7dkernelPiS_S_S_i,"a",@progbits
	.sectionflags	@""
	.align	4
.nv.constant0._Z7dkernelPiS_S_S_i:
	.zero		932


//--------------------- SYMBOLS --------------------------

	.type		.nv.reservedSmem.offset0,@object
	.size		.nv.reservedSmem.offset0,0x4
